//
// Generated by NVIDIA NVVM Compiler
//
// Compiler Build ID: CL-36424714
// Cuda compilation tools, release 13.0, V13.0.88
// Based on NVVM 20.0.0
//

.version 9.0
.target sm_100
.address_size 64

	// .globl	zero_activations
// _ZZ16zero_activationsE10sharedData has been demoted

.visible .entry zero_activations(
	.param .u64 .ptr .align 1 zero_activations_param_0,
	.param .u64 .ptr .align 1 zero_activations_param_1,
	.param .u32 zero_activations_param_2
)
{
	.reg .pred 	%p<7>;
	.reg .b32 	%r<16>;
	.reg .b32 	%f<11>;
	.reg .b64 	%rd<9>;
	// demoted variable
	.shared .align 4 .b8 _ZZ16zero_activationsE10sharedData[4096];
	ld.param.u64 	%rd1, [zero_activations_param_0];
	ld.param.u64 	%rd2, [zero_activations_param_1];
	ld.param.u32 	%r8, [zero_activations_param_2];
	mov.u32 	%r1, %ctaid.y;
	mov.u32 	%r2, %tid.x;
	mov.u32 	%r15, %ntid.x;
	mov.u32 	%r9, %ctaid.x;
	mad.lo.s32 	%r10, %r15, %r9, %r2;
	mad.lo.s32 	%r4, %r8, %r1, %r10;
	setp.ge.s32 	%p1, %r10, %r8;
	mov.f32 	%f10, 0f00000000;
	@%p1 bra 	$L__BB0_2;
	cvta.to.global.u64 	%rd3, %rd1;
	mul.wide.s32 	%rd4, %r4, 4;
	add.s64 	%rd5, %rd3, %rd4;
	ld.global.f32 	%f4, [%rd5];
	setp.eq.f32 	%p2, %f4, 0f00000000;
	selp.f32 	%f10, 0f3F800000, 0f00000000, %p2;
$L__BB0_2:
	shl.b32 	%r11, %r2, 2;
	mov.u32 	%r12, _ZZ16zero_activationsE10sharedData;
	add.s32 	%r5, %r12, %r11;
	st.shared.f32 	[%r5], %f10;
	bar.sync 	0;
	setp.lt.u32 	%p3, %r15, 2;
	@%p3 bra 	$L__BB0_6;
$L__BB0_3:
	shr.u32 	%r7, %r15, 1;
	setp.ge.u32 	%p4, %r2, %r7;
	@%p4 bra 	$L__BB0_5;
	shl.b32 	%r13, %r7, 2;
	add.s32 	%r14, %r5, %r13;
	ld.shared.f32 	%f5, [%r14];
	ld.shared.f32 	%f6, [%r5];
	add.f32 	%f7, %f5, %f6;
	st.shared.f32 	[%r5], %f7;
$L__BB0_5:
	bar.sync 	0;
	setp.gt.u32 	%p5, %r15, 3;
	mov.u32 	%r15, %r7;
	@%p5 bra 	$L__BB0_3;
$L__BB0_6:
	setp.ne.s32 	%p6, %r2, 0;
	@%p6 bra 	$L__BB0_8;
	cvta.to.global.u64 	%rd6, %rd2;
	mul.wide.u32 	%rd7, %r1, 4;
	add.s64 	%rd8, %rd6, %rd7;
	ld.shared.f32 	%f8, [_ZZ16zero_activationsE10sharedData];
	atom.global.add.f32 	%f9, [%rd8], %f8;
$L__BB0_8:
	ret;

}


// ===== COMPILED SASS (sm_100) =====

	.target	sm_100

	.elftype	@"ET_EXEC"


//--------------------- .note.nv.tkinfo           --------------------------
	.section	.note.nv.tkinfo,"",@"SHT_NOTE"
	.sectionflags	@"SHF_NOTE_NV_TKINFO"
	.tkinfo
        /*0018*/ 	.word	0x00000002
        /*0030*/ 	.string	""
        /*0030*/ 	.string	"ptxas"
        /*0030*/ 	.string	"Cuda compilation tools, release 13.0, V13.0.88"
        /*0030*/ 	.string	"Build cuda_13.0.r13.0/compiler.36424714_0"
        /*0030*/ 	.string	"-arch sm_100 -m 64 "



//--------------------- .note.nv.cuinfo           --------------------------
	.section	.note.nv.cuinfo,"",@"SHT_NOTE"
	.sectionflags	@"SHF_NOTE_NV_CUINFO"
        /*0018*/ 	.short	0x0002
        /*001a*/ 	.short	0x0064
        /*001c*/ 	.short	0x0082
	.zero		2


//--------------------- .nv.info                  --------------------------
	.section	.nv.info,"",@"SHT_CUDA_INFO"
	.align	4


	//----- nvinfo : EIATTR_REGCOUNT
	.align		4
        /*0000*/ 	.byte	0x04, 0x2f
        /*0002*/ 	.short	(.L_1 - .L_0)
	.align		4
.L_0:
        /*0004*/ 	.word	index@(zero_activations)
        /*0008*/ 	.word	0x0000000b


	//----- nvinfo : EIATTR_FRAME_SIZE
	.align		4
.L_1:
        /*000c*/ 	.byte	0x04, 0x11
        /*000e*/ 	.short	(.L_3 - .L_2)
	.align		4
.L_2:
        /*0010*/ 	.word	index@(zero_activations)
        /*0014*/ 	.word	0x00000000


	//----- nvinfo : EIATTR_MIN_STACK_SIZE
	.align		4
.L_3:
        /*0018*/ 	.byte	0x04, 0x12
        /*001a*/ 	.short	(.L_5 - .L_4)
	.align		4
.L_4:
        /*001c*/ 	.word	index@(zero_activations)
        /*0020*/ 	.word	0x00000000
.L_5:


//--------------------- .nv.compat                --------------------------
	.section	.nv.compat,"",@"SHT_CUDA_COMPAT_INFO"
	.align	4
        /*0000*/ 	.byte	0x02, 0x09, 0x00, 0x00, 0x02, 0x02, 0x01, 0x00, 0x02, 0x05, 0x05, 0x00, 0x03, 0x07, 0x01, 0x01
        /*0010*/ 	.byte	0x02, 0x03, 0x00, 0x00, 0x02, 0x06, 0x01, 0x00, 0x04, 0x0b, 0x08, 0x00, 0x09, 0x00, 0x00, 0x00
        /*0020*/ 	.byte	0x00, 0x00, 0x00, 0x00


//--------------------- .nv.info.zero_activations --------------------------
	.section	.nv.info.zero_activations,"",@"SHT_CUDA_INFO"
	.sectionflags	@""
	.align	4


	//----- nvinfo : EIATTR_CUDA_API_VERSION
	.align		4
        /*0000*/ 	.byte	0x04, 0x37
        /*0002*/ 	.short	(.L_7 - .L_6)
.L_6:
        /*0004*/ 	.word	0x00000082


	//----- nvinfo : EIATTR_KPARAM_INFO
	.align		4
.L_7:
        /*0008*/ 	.byte	0x04, 0x17
        /*000a*/ 	.short	(.L_9 - .L_8)
.L_8:
        /*000c*/ 	.word	0x00000000
        /*0010*/ 	.short	0x0002
        /*0012*/ 	.short	0x0010
        /*0014*/ 	.byte	0x00, 0xf0, 0x11, 0x00


	//----- nvinfo : EIATTR_KPARAM_INFO
	.align		4
.L_9:
        /*0018*/ 	.byte	0x04, 0x17
        /*001a*/ 	.short	(.L_11 - .L_10)
.L_10:
        /*001c*/ 	.word	0x00000000
        /*0020*/ 	.short	0x0001
        /*0022*/ 	.short	0x0008
        /*0024*/ 	.byte	0x00, 0xf5, 0x21, 0x00


	//----- nvinfo : EIATTR_KPARAM_INFO
	.align		4
.L_11:
        /*0028*/ 	.byte	0x04, 0x17
        /*002a*/ 	.short	(.L_13 - .L_12)
.L_12:
        /*002c*/ 	.word	0x00000000
        /*0030*/ 	.short	0x0000
        /*0032*/ 	.short	0x0000
        /*0034*/ 	.byte	0x00, 0xf5, 0x21, 0x00


	//----- nvinfo : EIATTR_SPARSE_MMA_MASK
	.align		4
.L_13:
        /*0038*/ 	.byte	0x03, 0x50
        /*003a*/ 	.short	0x0000


	//----- nvinfo : EIATTR_MAXREG_COUNT
	.align		4
        /*003c*/ 	.byte	0x03, 0x1b
        /*003e*/ 	.short	0x00ff


	//----- nvinfo : EIATTR_NUM_BARRIERS
	.align		4
        /*0040*/ 	.byte	0x02, 0x4c
        /*0042*/ 	.byte	0x01
	.zero		1


	//----- nvinfo : EIATTR_MERCURY_ISA_VERSION
	.align		4
        /*0044*/ 	.byte	0x03, 0x5f
        /*0046*/ 	.short	0x0101


	//----- nvinfo : EIATTR_VRC_CTA_INIT_COUNT
	.align		4
        /*0048*/ 	.byte	0x02, 0x4a
	.zero		1
	.zero		1


	//----- nvinfo : EIATTR_EXIT_INSTR_OFFSETS
	.align		4
        /*004c*/ 	.byte	0x04, 0x1c
        /*004e*/ 	.short	(.L_15 - .L_14)


	//   ....[0]....
.L_14:
        /*0050*/ 	.word	0x00000240


	//   ....[1]....
        /*0054*/ 	.word	0x000002c0


	//----- nvinfo : EIATTR_CBANK_PARAM_SIZE
	.align		4
.L_15:
        /*0058*/ 	.byte	0x03, 0x19
        /*005a*/ 	.short	0x0014


	//----- nvinfo : EIATTR_PARAM_CBANK
	.align		4
        /*005c*/ 	.byte	0x04, 0x0a
        /*005e*/ 	.short	(.L_17 - .L_16)
	.align		4
.L_16:
        /*0060*/ 	.word	index@(.nv.constant0.zero_activations)
        /*0064*/ 	.short	0x0380
        /*0066*/ 	.short	0x0014


	//----- nvinfo : EIATTR_SW_WAR
	.align		4
.L_17:
        /*0068*/ 	.byte	0x04, 0x36
        /*006a*/ 	.short	(.L_19 - .L_18)
.L_18:
        /*006c*/ 	.word	0x00000008
.L_19:


//--------------------- .nv.callgraph             --------------------------
	.section	.nv.callgraph,"",@"SHT_CUDA_CALLGRAPH"
	.align	4
	.sectionentsize	8
	.align		4
        /*0000*/ 	.word	0x00000000
	.align		4
        /*0004*/ 	.word	0xffffffff
	.align		4
        /*0008*/ 	.word	0x00000000
	.align		4
        /*000c*/ 	.word	0xfffffffe
	.align		4
        /*0010*/ 	.word	0x00000000
	.align		4
        /*0014*/ 	.word	0xfffffffd
	.align		4
        /*0018*/ 	.word	0x00000000
	.align		4
        /*001c*/ 	.word	0xfffffffc


//--------------------- .text.zero_activations    --------------------------
	.section	.text.zero_activations,"ax",@progbits
	.align	128
        .global         zero_activations
        .type           zero_activations,@function
        .size           zero_activations,(.L_x_3 - zero_activations)
        .other          zero_activations,@"STO_CUDA_ENTRY STV_DEFAULT"
zero_activations:
.text.zero_activations:
[----:B------:R-:W-:Y:S01]  /*0000*/  LDC R1, c[0x0][0x37c] ;  /* 0x0000df00ff017b82 */ /* 0x000fe20000000800 */
[----:B------:R-:W0:Y:S01]  /*0010*/  S2R R6, SR_TID.X ;  /* 0x0000000000067919 */ /* 0x000e220000002100 */
[----:B------:R-:W0:Y:S01]  /*0020*/  LDCU UR8, c[0x0][0x360] ;  /* 0x00006c00ff0877ac */ /* 0x000e220008000800 */
[----:B------:R-:W0:Y:S01]  /*0030*/  S2R R3, SR_CTAID.X ;  /* 0x0000000000037919 */ /* 0x000e220000002500 */
[----:B------:R-:W1:Y:S01]  /*0040*/  LDCU UR4, c[0x0][0x390] ;  /* 0x00007200ff0477ac */ /* 0x000e620008000800 */
[----:B------:R-:W1:Y:S01]  /*0050*/  S2R R7, SR_CTAID.Y ;  /* 0x0000000000077919 */ /* 0x000e620000002600 */
[----:B------:R-:W2:Y:S01]  /*0060*/  LDCU.64 UR6, c[0x0][0x358] ;  /* 0x00006b00ff0677ac */ /* 0x000ea20008000a00 */
[----:B0-----:R-:W-:-:S04]  /*0070*/  IMAD R0, R3, UR8, R6 ;  /* 0x0000000803007c24 */ /* 0x001fc8000f8e0206 */
[----:B-1----:R-:W-:Y:S01]  /*0080*/  IMAD R5, R7, UR4, R0 ;  /* 0x0000000407057c24 */ /* 0x002fe2000f8e0200 */
[----:B------:R-:W-:-:S13]  /*0090*/  ISETP.GE.AND P1, PT, R0, UR4, PT ;  /* 0x0000000400007c0c */ /* 0x000fda000bf26270 */
[----:B------:R-:W0:Y:S02]  /*00a0*/  @!P1 LDC.64 R2, c[0x0][0x380] ;  /* 0x0000e000ff029b82 */ /* 0x000e240000000a00 */
[----:B0-----:R-:W-:-:S06]  /*00b0*/  @!P1 IMAD.WIDE R2, R5, 0x4, R2 ;  /* 0x0000000405029825 */ /* 0x001fcc00078e0202 */
[----:B--2---:R-:W2:Y:S01]  /*00c0*/  @!P1 LDG.E R2, desc[UR6][R2.64] ;  /* 0x0000000602029981 */ /* 0x004ea2000c1e1900 */
[----:B------:R-:W0:Y:S01]  /*00d0*/  S2UR UR5, SR_CgaCtaId ;  /* 0x00000000000579c3 */ /* 0x000e220000008800 */
[----:B------:R-:W-:Y:S01]  /*00e0*/  IMAD.U32 R0, RZ, RZ, UR8 ;  /* 0x00000008ff007e24 */ /* 0x000fe2000f8e00ff */
[----:B------:R-:W-:Y:S01]  /*00f0*/  UMOV UR4, 0x400 ;  /* 0x0000040000047882 */ /* 0x000fe20000000000 */
[----:B------:R-:W-:-:S03]  /*0100*/  IMAD.MOV.U32 R4, RZ, RZ, RZ ;  /* 0x000000ffff047224 */ /* 0x000fc600078e00ff */
[----:B------:R-:W-:Y:S01]  /*0110*/  ISETP.GE.U32.AND P0, PT, R0, 0x2, PT ;  /* 0x000000020000780c */ /* 0x000fe20003f06070 */
[----:B0-----:R-:W-:-:S06]  /*0120*/  ULEA UR4, UR5, UR4, 0x18 ;  /* 0x0000000405047291 */ /* 0x001fcc000f8ec0ff */
[----:B------:R-:W-:Y:S02]  /*0130*/  LEA R5, R6, UR4, 0x2 ;  /* 0x0000000406057c11 */ /* 0x000fe4000f8e10ff */
[----:B--2---:R-:W-:Y:S02]  /*0140*/  @!P1 FSET.BF.EQ.AND R4, R2, RZ, PT ;  /* 0x000000ff0204920a */ /* 0x004fe40003802000 */
[----:B------:R-:W-:-:S03]  /*0150*/  ISETP.NE.AND P1, PT, R6, RZ, PT ;  /* 0x000000ff0600720c */ /* 0x000fc60003f25270 */
[----:B------:R0:W-:Y:S01]  /*0160*/  STS [R5], R4 ;  /* 0x0000000405007388 */ /* 0x0001e20000000800 */
[----:B------:R-:W-:Y:S06]  /*0170*/  BAR.SYNC.DEFER_BLOCKING 0x0 ;  /* 0x0000000000007b1d */ /* 0x000fec0000010000 */
[----:B------:R-:W-:Y:S05]  /*0180*/  @!P0 BRA `(.L_x_0) ;  /* 0x00000000002c8947 */ /* 0x000fea0003800000 */
.L_x_1:
[----:B------:R-:W-:-:S04]  /*0190*/  SHF.R.U32.HI R8, RZ, 0x1, R0 ;  /* 0x00000001ff087819 */ /* 0x000fc80000011600 */
[----:B------:R-:W-:-:S13]  /*01a0*/  ISETP.GE.U32.AND P0, PT, R6, R8, PT ;  /* 0x000000080600720c */ /* 0x000fda0003f06070 */
[----:B------:R-:W-:Y:S01]  /*01b0*/  @!P0 LEA R2, R8, R5, 0x2 ;  /* 0x0000000508028211 */ /* 0x000fe200078e10ff */
[----:B------:R-:W-:Y:S05]  /*01c0*/  @!P0 LDS R3, [R5] ;  /* 0x0000000005038984 */ /* 0x000fea0000000800 */
[----:B------:R-:W0:Y:S02]  /*01d0*/  @!P0 LDS R2, [R2] ;  /* 0x0000000002028984 */ /* 0x000e240000000800 */
[----:B0-----:R-:W-:-:S05]  /*01e0*/  @!P0 FADD R4, R2, R3 ;  /* 0x0000000302048221 */ /* 0x001fca0000000000 */
[----:B------:R1:W-:Y:S01]  /*01f0*/  @!P0 STS [R5], R4 ;  /* 0x0000000405008388 */ /* 0x0003e20000000800 */
[----:B------:R-:W-:Y:S01]  /*0200*/  BAR.SYNC.DEFER_BLOCKING 0x0 ;  /* 0x0000000000007b1d */ /* 0x000fe20000010000 */
[----:B------:R-:W-:Y:S01]  /*0210*/  ISETP.GT.U32.AND P0, PT, R0, 0x3, PT ;  /* 0x000000030000780c */ /* 0x000fe20003f04070 */
[----:B------:R-:W-:-:S12]  /*0220*/  IMAD.MOV.U32 R0, RZ, RZ, R8 ;  /* 0x000000ffff007224 */ /* 0x000fd800078e0008 */
[----:B-1----:R-:W-:Y:S05]  /*0230*/  @P0 BRA `(.L_x_1) ;  /* 0xfffffffc00d40947 */ /* 0x002fea000383ffff */
.L_x_0:
[----:B------:R-:W-:Y:S05]  /*0240*/  @P1 EXIT ;  /* 0x000000000000194d */ /* 0x000fea0003800000 */
[----:B------:R-:W1:Y:S01]  /*0250*/  S2UR UR5, SR_CgaCtaId ;  /* 0x00000000000579c3 */ /* 0x000e620000008800 */
[----:B------:R-:W-:-:S07]  /*0260*/  UMOV UR4, 0x400 ;  /* 0x0000040000047882 */ /* 0x000fce0000000000 */
[----:B------:R-:W2:Y:S01]  /*0270*/  LDC.64 R2, c[0x0][0x388] ;  /* 0x0000e200ff027b82 */ /* 0x000ea20000000a00 */
[----:B-1----:R-:W-:Y:S01]  /*0280*/  ULEA UR4, UR5, UR4, 0x18 ;  /* 0x0000000405047291 */ /* 0x002fe2000f8ec0ff */
[----:B--2---:R-:W-:-:S08]  /*0290*/  IMAD.WIDE.U32 R2, R7, 0x4, R2 ;  /* 0x0000000407027825 */ /* 0x004fd000078e0002 */
[----:B0-----:R-:W0:Y:S04]  /*02a0*/  LDS R5, [UR4] ;  /* 0x00000004ff057984 */ /* 0x001e280008000800 */
[----:B0-----:R-:W-:Y:S01]  /*02b0*/  REDG.E.ADD.F32.FTZ.RN.STRONG.GPU desc[UR6][R2.64], R5 ;  /* 0x00000005020079a6 */ /* 0x001fe2000c12f306 */
[----:B------:R-:W-:Y:S05]  /*02c0*/  EXIT ;  /* 0x000000000000794d */ /* 0x000fea0003800000 */
.L_x_2:
[----:B------:R-:W-:-:S00]  /*02d0*/  BRA `(.L_x_2) ;  /* 0xfffffffc00fc7947 */ /* 0x000fc0000383ffff */
[----:B------:R-:W-:-:S00]  /*02e0*/  NOP ;  /* 0x0000000000007918 */ /* 0x000fc00000000000 */
        /* <DEDUP_REMOVED lines=9> */
.L_x_3:


//--------------------- .nv.shared.zero_activations --------------------------
	.section	.nv.shared.zero_activations,"aw",@nobits
	.sectionflags	@""
	.align	4
.nv.shared.zero_activations:
	.zero		5120


//--------------------- .nv.shared.reserved.0     --------------------------
	.section	.nv.shared.reserved.0,"aw",@nobits
	.weak		__nv_reservedSMEM_offset_0_alias
	.size		__nv_reservedSMEM_offset_0_alias, 0, 64
	.other		__nv_reservedSMEM_offset_0_alias,@"STO_CUDA_RESERVED_SHARED STV_DEFAULT"
__nv_reservedSMEM_offset_0_alias:
	.zero		0
	.zero		64


//--------------------- .nv.constant0.zero_activations --------------------------
	.section	.nv.constant0.zero_activations,"a",@progbits
	.sectionflags	@""
	.align	4
.nv.constant0.zero_activations:
	.zero		916


//--------------------- SYMBOLS --------------------------

	.type		.nv.reservedSmem.offset0,@object
	.size		.nv.reservedSmem.offset0,0x4
	.type		.nv.reservedSmem.cap,@object
	.size		.nv.reservedSmem.cap,0x4
